//
// Generated by NVIDIA NVVM Compiler
//
// Compiler Build ID: CL-36424714
// Cuda compilation tools, release 13.0, V13.0.88
// Based on NVVM 20.0.0
//

.version 9.0
.target sm_100
.address_size 64

	// .globl	_Z15vectorAddKernelPiS_S_i

.visible .entry _Z15vectorAddKernelPiS_S_i(
	.param .u64 .ptr .align 1 _Z15vectorAddKernelPiS_S_i_param_0,
	.param .u64 .ptr .align 1 _Z15vectorAddKernelPiS_S_i_param_1,
	.param .u64 .ptr .align 1 _Z15vectorAddKernelPiS_S_i_param_2,
	.param .u32 _Z15vectorAddKernelPiS_S_i_param_3
)
{
	.reg .pred 	%p<2>;
	.reg .b32 	%r<9>;
	.reg .b64 	%rd<11>;

	ld.param.u64 	%rd1, [_Z15vectorAddKernelPiS_S_i_param_0];
	ld.param.u64 	%rd2, [_Z15vectorAddKernelPiS_S_i_param_1];
	ld.param.u64 	%rd3, [_Z15vectorAddKernelPiS_S_i_param_2];
	ld.param.u32 	%r2, [_Z15vectorAddKernelPiS_S_i_param_3];
	mov.u32 	%r3, %ctaid.x;
	mov.u32 	%r4, %ntid.x;
	mov.u32 	%r5, %tid.x;
	mad.lo.s32 	%r1, %r3, %r4, %r5;
	setp.ge.s32 	%p1, %r1, %r2;
	@%p1 bra 	$L__BB0_2;
	cvta.to.global.u64 	%rd4, %rd1;
	cvta.to.global.u64 	%rd5, %rd2;
	cvta.to.global.u64 	%rd6, %rd3;
	mul.wide.s32 	%rd7, %r1, 4;
	add.s64 	%rd8, %rd4, %rd7;
	ld.global.u32 	%r6, [%rd8];
	add.s64 	%rd9, %rd5, %rd7;
	ld.global.u32 	%r7, [%rd9];
	add.s32 	%r8, %r7, %r6;
	add.s64 	%rd10, %rd6, %rd7;
	st.global.u32 	[%rd10], %r8;
$L__BB0_2:
	ret;

}
	// .globl	_Z12matMulKernelPiS_S_i
.visible .entry _Z12matMulKernelPiS_S_i(
	.param .u64 .ptr .align 1 _Z12matMulKernelPiS_S_i_param_0,
	.param .u64 .ptr .align 1 _Z12matMulKernelPiS_S_i_param_1,
	.param .u64 .ptr .align 1 _Z12matMulKernelPiS_S_i_param_2,
	.param .u32 _Z12matMulKernelPiS_S_i_param_3
)
{
	.reg .pred 	%p<10>;
	.reg .b32 	%r<105>;
	.reg .b64 	%rd<67>;

	ld.param.u64 	%rd14, [_Z12matMulKernelPiS_S_i_param_0];
	ld.param.u64 	%rd15, [_Z12matMulKernelPiS_S_i_param_1];
	ld.param.u32 	%r30, [_Z12matMulKernelPiS_S_i_param_3];
	cvta.to.global.u64 	%rd1, %rd15;
	cvta.to.global.u64 	%rd2, %rd14;
	mov.u32 	%r31, %ctaid.y;
	mov.u32 	%r32, %ntid.y;
	mov.u32 	%r33, %tid.y;
	mad.lo.s32 	%r1, %r31, %r32, %r33;
	mov.u32 	%r34, %ctaid.x;
	mov.u32 	%r35, %ntid.x;
	mov.u32 	%r36, %tid.x;
	mad.lo.s32 	%r2, %r34, %r35, %r36;
	max.s32 	%r37, %r1, %r2;
	setp.ge.s32 	%p1, %r37, %r30;
	@%p1 bra 	$L__BB1_13;
	mul.lo.s32 	%r3, %r30, %r1;
	and.b32  	%r4, %r30, 7;
	setp.lt.u32 	%p2, %r30, 8;
	mov.b32 	%r99, 0;
	mov.u32 	%r104, %r99;
	@%p2 bra 	$L__BB1_4;
	and.b32  	%r99, %r30, 2147483640;
	neg.s32 	%r93, %r99;
	mul.wide.s32 	%rd16, %r30, 4;
	add.s64 	%rd3, %rd1, %rd16;
	shl.b32 	%r7, %r30, 3;
	mul.wide.s32 	%rd17, %r30, 8;
	add.s64 	%rd4, %rd1, %rd17;
	mul.wide.s32 	%rd18, %r30, 12;
	add.s64 	%rd5, %rd1, %rd18;
	mul.wide.s32 	%rd19, %r30, 16;
	add.s64 	%rd6, %rd1, %rd19;
	mul.wide.s32 	%rd20, %r30, 20;
	add.s64 	%rd7, %rd1, %rd20;
	mul.wide.s32 	%rd21, %r30, 24;
	add.s64 	%rd8, %rd1, %rd21;
	mul.wide.s32 	%rd22, %r30, 28;
	add.s64 	%rd9, %rd1, %rd22;
	mul.wide.u32 	%rd23, %r3, 4;
	add.s64 	%rd24, %rd23, %rd2;
	add.s64 	%rd66, %rd24, 16;
	mov.b32 	%r104, 0;
	mov.u32 	%r92, %r2;
$L__BB1_3:
	.pragma "nounroll";
	mul.wide.s32 	%rd25, %r92, 4;
	add.s64 	%rd26, %rd3, %rd25;
	add.s64 	%rd27, %rd4, %rd25;
	add.s64 	%rd28, %rd5, %rd25;
	add.s64 	%rd29, %rd6, %rd25;
	add.s64 	%rd30, %rd7, %rd25;
	add.s64 	%rd31, %rd8, %rd25;
	add.s64 	%rd32, %rd9, %rd25;
	add.s64 	%rd33, %rd1, %rd25;
	ld.global.u32 	%r41, [%rd66+-16];
	ld.global.u32 	%r42, [%rd33];
	mad.lo.s32 	%r43, %r42, %r41, %r104;
	ld.global.u32 	%r44, [%rd66+-12];
	ld.global.u32 	%r45, [%rd26];
	mad.lo.s32 	%r46, %r45, %r44, %r43;
	ld.global.u32 	%r47, [%rd66+-8];
	ld.global.u32 	%r48, [%rd27];
	mad.lo.s32 	%r49, %r48, %r47, %r46;
	ld.global.u32 	%r50, [%rd66+-4];
	ld.global.u32 	%r51, [%rd28];
	mad.lo.s32 	%r52, %r51, %r50, %r49;
	ld.global.u32 	%r53, [%rd66];
	ld.global.u32 	%r54, [%rd29];
	mad.lo.s32 	%r55, %r54, %r53, %r52;
	ld.global.u32 	%r56, [%rd66+4];
	ld.global.u32 	%r57, [%rd30];
	mad.lo.s32 	%r58, %r57, %r56, %r55;
	ld.global.u32 	%r59, [%rd66+8];
	ld.global.u32 	%r60, [%rd31];
	mad.lo.s32 	%r61, %r60, %r59, %r58;
	ld.global.u32 	%r62, [%rd66+12];
	ld.global.u32 	%r63, [%rd32];
	mad.lo.s32 	%r104, %r63, %r62, %r61;
	add.s32 	%r93, %r93, 8;
	add.s32 	%r92, %r92, %r7;
	add.s64 	%rd66, %rd66, 32;
	setp.ne.s32 	%p3, %r93, 0;
	@%p3 bra 	$L__BB1_3;
$L__BB1_4:
	setp.eq.s32 	%p4, %r4, 0;
	@%p4 bra 	$L__BB1_12;
	and.b32  	%r17, %r30, 3;
	setp.lt.u32 	%p5, %r4, 4;
	@%p5 bra 	$L__BB1_7;
	add.s32 	%r65, %r99, %r3;
	mul.wide.u32 	%rd34, %r65, 4;
	add.s64 	%rd35, %rd2, %rd34;
	ld.global.u32 	%r66, [%rd35];
	mad.lo.s32 	%r67, %r99, %r30, %r2;
	mul.wide.s32 	%rd36, %r67, 4;
	add.s64 	%rd37, %rd1, %rd36;
	ld.global.u32 	%r68, [%rd37];
	mad.lo.s32 	%r69, %r68, %r66, %r104;
	cvt.u64.u32 	%rd38, %r3;
	cvt.u64.u32 	%rd39, %r99;
	add.s64 	%rd40, %rd39, %rd38;
	shl.b64 	%rd41, %rd40, 2;
	add.s64 	%rd42, %rd2, %rd41;
	ld.global.u32 	%r70, [%rd42+4];
	mul.wide.s32 	%rd43, %r30, 4;
	add.s64 	%rd44, %rd37, %rd43;
	ld.global.u32 	%r71, [%rd44];
	mad.lo.s32 	%r72, %r71, %r70, %r69;
	ld.global.u32 	%r73, [%rd42+8];
	add.s64 	%rd45, %rd44, %rd43;
	ld.global.u32 	%r74, [%rd45];
	mad.lo.s32 	%r75, %r74, %r73, %r72;
	ld.global.u32 	%r76, [%rd42+12];
	add.s64 	%rd46, %rd45, %rd43;
	ld.global.u32 	%r77, [%rd46];
	mad.lo.s32 	%r104, %r77, %r76, %r75;
	add.s32 	%r99, %r99, 4;
$L__BB1_7:
	setp.eq.s32 	%p6, %r17, 0;
	@%p6 bra 	$L__BB1_12;
	setp.eq.s32 	%p7, %r17, 1;
	@%p7 bra 	$L__BB1_10;
	add.s32 	%r79, %r99, %r3;
	mul.wide.u32 	%rd47, %r79, 4;
	add.s64 	%rd48, %rd2, %rd47;
	ld.global.u32 	%r80, [%rd48];
	mad.lo.s32 	%r81, %r99, %r30, %r2;
	mul.wide.s32 	%rd49, %r81, 4;
	add.s64 	%rd50, %rd1, %rd49;
	ld.global.u32 	%r82, [%rd50];
	mad.lo.s32 	%r83, %r82, %r80, %r104;
	cvt.u64.u32 	%rd51, %r3;
	cvt.u64.u32 	%rd52, %r99;
	add.s64 	%rd53, %rd52, %rd51;
	shl.b64 	%rd54, %rd53, 2;
	add.s64 	%rd55, %rd2, %rd54;
	ld.global.u32 	%r84, [%rd55+4];
	mul.wide.s32 	%rd56, %r30, 4;
	add.s64 	%rd57, %rd50, %rd56;
	ld.global.u32 	%r85, [%rd57];
	mad.lo.s32 	%r104, %r85, %r84, %r83;
	add.s32 	%r99, %r99, 2;
$L__BB1_10:
	and.b32  	%r86, %r30, 1;
	setp.eq.b32 	%p8, %r86, 1;
	not.pred 	%p9, %p8;
	@%p9 bra 	$L__BB1_12;
	add.s32 	%r87, %r99, %r3;
	mul.wide.u32 	%rd58, %r87, 4;
	add.s64 	%rd59, %rd2, %rd58;
	ld.global.u32 	%r88, [%rd59];
	mad.lo.s32 	%r89, %r99, %r30, %r2;
	mul.wide.s32 	%rd60, %r89, 4;
	add.s64 	%rd61, %rd1, %rd60;
	ld.global.u32 	%r90, [%rd61];
	mad.lo.s32 	%r104, %r90, %r88, %r104;
$L__BB1_12:
	ld.param.u64 	%rd65, [_Z12matMulKernelPiS_S_i_param_2];
	add.s32 	%r91, %r3, %r2;
	cvta.to.global.u64 	%rd62, %rd65;
	mul.wide.s32 	%rd63, %r91, 4;
	add.s64 	%rd64, %rd62, %rd63;
	st.global.u32 	[%rd64], %r104;
$L__BB1_13:
	ret;

}
	// .globl	_Z9lcsKernelPcS_Piii
.visible .entry _Z9lcsKernelPcS_Piii(
	.param .u64 .ptr .align 1 _Z9lcsKernelPcS_Piii_param_0,
	.param .u64 .ptr .align 1 _Z9lcsKernelPcS_Piii_param_1,
	.param .u64 .ptr .align 1 _Z9lcsKernelPcS_Piii_param_2,
	.param .u32 _Z9lcsKernelPcS_Piii_param_3,
	.param .u32 _Z9lcsKernelPcS_Piii_param_4
)
{
	.reg .pred 	%p<9>;
	.reg .b16 	%rs<3>;
	.reg .b32 	%r<25>;
	.reg .b64 	%rd<27>;

	ld.param.u64 	%rd2, [_Z9lcsKernelPcS_Piii_param_0];
	ld.param.u64 	%rd3, [_Z9lcsKernelPcS_Piii_param_1];
	ld.param.u64 	%rd4, [_Z9lcsKernelPcS_Piii_param_2];
	ld.param.u32 	%r5, [_Z9lcsKernelPcS_Piii_param_3];
	ld.param.u32 	%r4, [_Z9lcsKernelPcS_Piii_param_4];
	cvta.to.global.u64 	%rd1, %rd4;
	mov.u32 	%r6, %ctaid.y;
	mov.u32 	%r7, %ntid.y;
	mov.u32 	%r8, %tid.y;
	mad.lo.s32 	%r1, %r6, %r7, %r8;
	mov.u32 	%r9, %ctaid.x;
	mov.u32 	%r10, %ntid.x;
	mov.u32 	%r11, %tid.x;
	mad.lo.s32 	%r2, %r9, %r10, %r11;
	setp.eq.s32 	%p1, %r1, 0;
	setp.lt.s32 	%p2, %r2, 1;
	or.pred  	%p3, %p1, %p2;
	setp.gt.s32 	%p4, %r1, %r5;
	or.pred  	%p5, %p3, %p4;
	setp.gt.s32 	%p6, %r2, %r4;
	or.pred  	%p7, %p5, %p6;
	@%p7 bra 	$L__BB2_4;
	cvta.to.global.u64 	%rd5, %rd2;
	cvta.to.global.u64 	%rd6, %rd3;
	add.s32 	%r3, %r1, -1;
	cvt.u64.u32 	%rd7, %r3;
	add.s64 	%rd8, %rd5, %rd7;
	ld.global.u8 	%rs1, [%rd8];
	add.s32 	%r12, %r2, -1;
	cvt.u64.u32 	%rd9, %r12;
	add.s64 	%rd10, %rd6, %rd9;
	ld.global.u8 	%rs2, [%rd10];
	setp.ne.s16 	%p8, %rs1, %rs2;
	@%p8 bra 	$L__BB2_3;
	mad.lo.s32 	%r20, %r3, %r4, %r3;
	cvt.s64.s32 	%rd20, %r20;
	cvt.u64.u32 	%rd21, %r2;
	add.s64 	%rd22, %rd20, %rd21;
	shl.b64 	%rd23, %rd22, 2;
	add.s64 	%rd24, %rd1, %rd23;
	ld.global.u32 	%r21, [%rd24+-4];
	add.s32 	%r22, %r21, 1;
	mad.lo.s32 	%r23, %r1, %r4, %r1;
	add.s32 	%r24, %r23, %r2;
	mul.wide.s32 	%rd25, %r24, 4;
	add.s64 	%rd26, %rd1, %rd25;
	st.global.u32 	[%rd26], %r22;
	bra.uni 	$L__BB2_4;
$L__BB2_3:
	add.s32 	%r13, %r4, 1;
	mad.lo.s32 	%r14, %r3, %r4, %r3;
	add.s32 	%r15, %r14, %r2;
	mul.wide.s32 	%rd11, %r15, 4;
	add.s64 	%rd12, %rd1, %rd11;
	ld.global.u32 	%r16, [%rd12];
	mad.lo.s32 	%r17, %r1, %r4, %r1;
	cvt.s64.s32 	%rd13, %r17;
	cvt.u64.u32 	%rd14, %r2;
	add.s64 	%rd15, %rd13, %rd14;
	shl.b64 	%rd16, %rd15, 2;
	add.s64 	%rd17, %rd1, %rd16;
	ld.global.u32 	%r18, [%rd17+-4];
	max.s32 	%r19, %r16, %r18;
	mul.wide.s32 	%rd18, %r13, 4;
	add.s64 	%rd19, %rd12, %rd18;
	st.global.u32 	[%rd19], %r19;
$L__BB2_4:
	ret;

}


// ===== COMPILED SASS (sm_100) =====

	.target	sm_100

	.elftype	@"ET_EXEC"


//--------------------- .note.nv.tkinfo           --------------------------
	.section	.note.nv.tkinfo,"",@"SHT_NOTE"
	.sectionflags	@"SHF_NOTE_NV_TKINFO"
	.tkinfo
        /*0018*/ 	.word	0x00000002
        /*0030*/ 	.string	""
        /*0030*/ 	.string	"ptxas"
        /*0030*/ 	.string	"Cuda compilation tools, release 13.0, V13.0.88"
        /*0030*/ 	.string	"Build cuda_13.0.r13.0/compiler.36424714_0"
        /*0030*/ 	.string	"-arch sm_100 -m 64 "



//--------------------- .note.nv.cuinfo           --------------------------
	.section	.note.nv.cuinfo,"",@"SHT_NOTE"
	.sectionflags	@"SHF_NOTE_NV_CUINFO"
        /*0018*/ 	.short	0x0002
        /*001a*/ 	.short	0x0064
        /*001c*/ 	.short	0x0082
	.zero		2


//--------------------- .nv.info                  --------------------------
	.section	.nv.info,"",@"SHT_CUDA_INFO"
	.align	4


	//----- nvinfo : EIATTR_REGCOUNT
	.align		4
        /*0000*/ 	.byte	0x04, 0x2f
        /*0002*/ 	.short	(.L_1 - .L_0)
	.align		4
.L_0:
        /*0004*/ 	.word	index@(_Z15vectorAddKernelPiS_S_i)
        /*0008*/ 	.word	0x0000000c


	//----- nvinfo : EIATTR_FRAME_SIZE
	.align		4
.L_1:
        /*000c*/ 	.byte	0x04, 0x11
        /*000e*/ 	.short	(.L_3 - .L_2)
	.align		4
.L_2:
        /*0010*/ 	.word	index@(_Z15vectorAddKernelPiS_S_i)
        /*0014*/ 	.word	0x00000000


	//----- nvinfo : EIATTR_REGCOUNT
	.align		4
.L_3:
        /*0018*/ 	.byte	0x04, 0x2f
        /*001a*/ 	.short	(.L_5 - .L_4)
	.align		4
.L_4:
        /*001c*/ 	.word	index@(_Z12matMulKernelPiS_S_i)
        /*0020*/ 	.word	0x0000001e


	//----- nvinfo : EIATTR_FRAME_SIZE
	.align		4
.L_5:
        /*0024*/ 	.byte	0x04, 0x11
        /*0026*/ 	.short	(.L_7 - .L_6)
	.align		4
.L_6:
        /*0028*/ 	.word	index@(_Z12matMulKernelPiS_S_i)
        /*002c*/ 	.word	0x00000000


	//----- nvinfo : EIATTR_REGCOUNT
	.align		4
.L_7:
        /*0030*/ 	.byte	0x04, 0x2f
        /*0032*/ 	.short	(.L_9 - .L_8)
	.align		4
.L_8:
        /*0034*/ 	.word	index@(_Z9lcsKernelPcS_Piii)
        /*0038*/ 	.word	0x0000000c


	//----- nvinfo : EIATTR_FRAME_SIZE
	.align		4
.L_9:
        /*003c*/ 	.byte	0x04, 0x11
        /*003e*/ 	.short	(.L_11 - .L_10)
	.align		4
.L_10:
        /*0040*/ 	.word	index@(_Z9lcsKernelPcS_Piii)
        /*0044*/ 	.word	0x00000000


	//----- nvinfo : EIATTR_MIN_STACK_SIZE
	.align		4
.L_11:
        /*0048*/ 	.byte	0x04, 0x12
        /*004a*/ 	.short	(.L_13 - .L_12)
	.align		4
.L_12:
        /*004c*/ 	.word	index@(_Z9lcsKernelPcS_Piii)
        /*0050*/ 	.word	0x00000000


	//----- nvinfo : EIATTR_MIN_STACK_SIZE
	.align		4
.L_13:
        /*0054*/ 	.byte	0x04, 0x12
        /*0056*/ 	.short	(.L_15 - .L_14)
	.align		4
.L_14:
        /*0058*/ 	.word	index@(_Z12matMulKernelPiS_S_i)
        /*005c*/ 	.word	0x00000000


	//----- nvinfo : EIATTR_MIN_STACK_SIZE
	.align		4
.L_15:
        /*0060*/ 	.byte	0x04, 0x12
        /*0062*/ 	.short	(.L_17 - .L_16)
	.align		4
.L_16:
        /*0064*/ 	.word	index@(_Z15vectorAddKernelPiS_S_i)
        /*0068*/ 	.word	0x00000000
.L_17:


//--------------------- .nv.compat                --------------------------
	.section	.nv.compat,"",@"SHT_CUDA_COMPAT_INFO"
	.align	4
        /*0000*/ 	.byte	0x02, 0x09, 0x00, 0x00, 0x02, 0x02, 0x01, 0x00, 0x02, 0x05, 0x05, 0x00, 0x03, 0x07, 0x01, 0x01
        /*0010*/ 	.byte	0x02, 0x03, 0x00, 0x00, 0x02, 0x06, 0x01, 0x00, 0x04, 0x0b, 0x08, 0x00, 0x09, 0x00, 0x00, 0x00
        /*0020*/ 	.byte	0x00, 0x00, 0x00, 0x00


//--------------------- .nv.info._Z9lcsKernelPcS_Piii --------------------------
	.section	.nv.info._Z9lcsKernelPcS_Piii,"",@"SHT_CUDA_INFO"
	.sectionflags	@""
	.align	4


	//----- nvinfo : EIATTR_CUDA_API_VERSION
	.align		4
        /*0000*/ 	.byte	0x04, 0x37
        /*0002*/ 	.short	(.L_19 - .L_18)
.L_18:
        /*0004*/ 	.word	0x00000082


	//----- nvinfo : EIATTR_KPARAM_INFO
	.align		4
.L_19:
        /*0008*/ 	.byte	0x04, 0x17
        /*000a*/ 	.short	(.L_21 - .L_20)
.L_20:
        /*000c*/ 	.word	0x00000000
        /*0010*/ 	.short	0x0004
        /*0012*/ 	.short	0x001c
        /*0014*/ 	.byte	0x00, 0xf0, 0x11, 0x00


	//----- nvinfo : EIATTR_KPARAM_INFO
	.align		4
.L_21:
        /*0018*/ 	.byte	0x04, 0x17
        /*001a*/ 	.short	(.L_23 - .L_22)
.L_22:
        /*001c*/ 	.word	0x00000000
        /*0020*/ 	.short	0x0003
        /*0022*/ 	.short	0x0018
        /*0024*/ 	.byte	0x00, 0xf0, 0x11, 0x00


	//----- nvinfo : EIATTR_KPARAM_INFO
	.align		4
.L_23:
        /*0028*/ 	.byte	0x04, 0x17
        /*002a*/ 	.short	(.L_25 - .L_24)
.L_24:
        /*002c*/ 	.word	0x00000000
        /*0030*/ 	.short	0x0002
        /*0032*/ 	.short	0x0010
        /*0034*/ 	.byte	0x00, 0xf5, 0x21, 0x00


	//----- nvinfo : EIATTR_KPARAM_INFO
	.align		4
.L_25:
        /*0038*/ 	.byte	0x04, 0x17
        /*003a*/ 	.short	(.L_27 - .L_26)
.L_26:
        /*003c*/ 	.word	0x00000000
        /*0040*/ 	.short	0x0001
        /*0042*/ 	.short	0x0008
        /*0044*/ 	.byte	0x00, 0xf5, 0x21, 0x00


	//----- nvinfo : EIATTR_KPARAM_INFO
	.align		4
.L_27:
        /*0048*/ 	.byte	0x04, 0x17
        /*004a*/ 	.short	(.L_29 - .L_28)
.L_28:
        /*004c*/ 	.word	0x00000000
        /*0050*/ 	.short	0x0000
        /*0052*/ 	.short	0x0000
        /*0054*/ 	.byte	0x00, 0xf5, 0x21, 0x00


	//----- nvinfo : EIATTR_SPARSE_MMA_MASK
	.align		4
.L_29:
        /*0058*/ 	.byte	0x03, 0x50
        /*005a*/ 	.short	0x0000


	//----- nvinfo : EIATTR_MAXREG_COUNT
	.align		4
        /*005c*/ 	.byte	0x03, 0x1b
        /*005e*/ 	.short	0x00ff


	//----- nvinfo : EIATTR_MERCURY_ISA_VERSION
	.align		4
        /*0060*/ 	.byte	0x03, 0x5f
        /*0062*/ 	.short	0x0101


	//----- nvinfo : EIATTR_VRC_CTA_INIT_COUNT
	.align		4
        /*0064*/ 	.byte	0x02, 0x4a
	.zero		1
	.zero		1


	//----- nvinfo : EIATTR_EXIT_INSTR_OFFSETS
	.align		4
        /*0068*/ 	.byte	0x04, 0x1c
        /*006a*/ 	.short	(.L_31 - .L_30)


	//   ....[0]....
.L_30:
        /*006c*/ 	.word	0x000000e0


	//   ....[1]....
        /*0070*/ 	.word	0x00000280


	//   ....[2]....
        /*0074*/ 	.word	0x00000390


	//----- nvinfo : EIATTR_CRS_STACK_SIZE
	.align		4
.L_31:
        /*0078*/ 	.byte	0x04, 0x1e
        /*007a*/ 	.short	(.L_33 - .L_32)
.L_32:
        /*007c*/ 	.word	0x00000000


	//----- nvinfo : EIATTR_CBANK_PARAM_SIZE
	.align		4
.L_33:
        /*0080*/ 	.byte	0x03, 0x19
        /*0082*/ 	.short	0x0020


	//----- nvinfo : EIATTR_PARAM_CBANK
	.align		4
        /*0084*/ 	.byte	0x04, 0x0a
        /*0086*/ 	.short	(.L_35 - .L_34)
	.align		4
.L_34:
        /*0088*/ 	.word	index@(.nv.constant0._Z9lcsKernelPcS_Piii)
        /*008c*/ 	.short	0x0380
        /*008e*/ 	.short	0x0020


	//----- nvinfo : EIATTR_SW_WAR
	.align		4
.L_35:
        /*0090*/ 	.byte	0x04, 0x36
        /*0092*/ 	.short	(.L_37 - .L_36)
.L_36:
        /*0094*/ 	.word	0x00000008
.L_37:


//--------------------- .nv.info._Z12matMulKernelPiS_S_i --------------------------
	.section	.nv.info._Z12matMulKernelPiS_S_i,"",@"SHT_CUDA_INFO"
	.sectionflags	@""
	.align	4


	//----- nvinfo : EIATTR_CUDA_API_VERSION
	.align		4
        /*0000*/ 	.byte	0x04, 0x37
        /*0002*/ 	.short	(.L_39 - .L_38)
.L_38:
        /*0004*/ 	.word	0x00000082


	//----- nvinfo : EIATTR_KPARAM_INFO
	.align		4
.L_39:
        /*0008*/ 	.byte	0x04, 0x17
        /*000a*/ 	.short	(.L_41 - .L_40)
.L_40:
        /*000c*/ 	.word	0x00000000
        /*0010*/ 	.short	0x0003
        /*0012*/ 	.short	0x0018
        /*0014*/ 	.byte	0x00, 0xf0, 0x11, 0x00


	//----- nvinfo : EIATTR_KPARAM_INFO
	.align		4
.L_41:
        /*0018*/ 	.byte	0x04, 0x17
        /*001a*/ 	.short	(.L_43 - .L_42)
.L_42:
        /*001c*/ 	.word	0x00000000
        /*0020*/ 	.short	0x0002
        /*0022*/ 	.short	0x0010
        /*0024*/ 	.byte	0x00, 0xf5, 0x21, 0x00


	//----- nvinfo : EIATTR_KPARAM_INFO
	.align		4
.L_43:
        /*0028*/ 	.byte	0x04, 0x17
        /*002a*/ 	.short	(.L_45 - .L_44)
.L_44:
        /*002c*/ 	.word	0x00000000
        /*0030*/ 	.short	0x0001
        /*0032*/ 	.short	0x0008
        /*0034*/ 	.byte	0x00, 0xf5, 0x21, 0x00


	//----- nvinfo : EIATTR_KPARAM_INFO
	.align		4
.L_45:
        /*0038*/ 	.byte	0x04, 0x17
        /*003a*/ 	.short	(.L_47 - .L_46)
.L_46:
        /*003c*/ 	.word	0x00000000
        /*0040*/ 	.short	0x0000
        /*0042*/ 	.short	0x0000
        /*0044*/ 	.byte	0x00, 0xf5, 0x21, 0x00


	//----- nvinfo : EIATTR_SPARSE_MMA_MASK
	.align		4
.L_47:
        /*0048*/ 	.byte	0x03, 0x50
        /*004a*/ 	.short	0x0000


	//----- nvinfo : EIATTR_MAXREG_COUNT
	.align		4
        /*004c*/ 	.byte	0x03, 0x1b
        /*004e*/ 	.short	0x00ff


	//----- nvinfo : EIATTR_MERCURY_ISA_VERSION
	.align		4
        /*0050*/ 	.byte	0x03, 0x5f
        /*0052*/ 	.short	0x0101


	//----- nvinfo : EIATTR_VRC_CTA_INIT_COUNT
	.align		4
        /*0054*/ 	.byte	0x02, 0x4a
	.zero		1
	.zero		1


	//----- nvinfo : EIATTR_EXIT_INSTR_OFFSETS
	.align		4
        /*0058*/ 	.byte	0x04, 0x1c
        /*005a*/ 	.short	(.L_49 - .L_48)


	//   ....[0]....
.L_48:
        /*005c*/ 	.word	0x000000c0


	//   ....[1]....
        /*0060*/ 	.word	0x00000a90


	//----- nvinfo : EIATTR_CBANK_PARAM_SIZE
	.align		4
.L_49:
        /*0064*/ 	.byte	0x03, 0x19
        /*0066*/ 	.short	0x001c


	//----- nvinfo : EIATTR_PARAM_CBANK
	.align		4
        /*0068*/ 	.byte	0x04, 0x0a
        /*006a*/ 	.short	(.L_51 - .L_50)
	.align		4
.L_50:
        /*006c*/ 	.word	index@(.nv.constant0._Z12matMulKernelPiS_S_i)
        /*0070*/ 	.short	0x0380
        /*0072*/ 	.short	0x001c


	//----- nvinfo : EIATTR_SW_WAR
	.align		4
.L_51:
        /*0074*/ 	.byte	0x04, 0x36
        /*0076*/ 	.short	(.L_53 - .L_52)
.L_52:
        /*0078*/ 	.word	0x00000008
.L_53:


//--------------------- .nv.info._Z15vectorAddKernelPiS_S_i --------------------------
	.section	.nv.info._Z15vectorAddKernelPiS_S_i,"",@"SHT_CUDA_INFO"
	.sectionflags	@""
	.align	4


	//----- nvinfo : EIATTR_CUDA_API_VERSION
	.align		4
        /*0000*/ 	.byte	0x04, 0x37
        /*0002*/ 	.short	(.L_55 - .L_54)
.L_54:
        /*0004*/ 	.word	0x00000082


	//----- nvinfo : EIATTR_KPARAM_INFO
	.align		4
.L_55:
        /*0008*/ 	.byte	0x04, 0x17
        /*000a*/ 	.short	(.L_57 - .L_56)
.L_56:
        /*000c*/ 	.word	0x00000000
        /*0010*/ 	.short	0x0003
        /*0012*/ 	.short	0x0018
        /*0014*/ 	.byte	0x00, 0xf0, 0x11, 0x00


	//----- nvinfo : EIATTR_KPARAM_INFO
	.align		4
.L_57:
        /*0018*/ 	.byte	0x04, 0x17
        /*001a*/ 	.short	(.L_59 - .L_58)
.L_58:
        /*001c*/ 	.word	0x00000000
        /*0020*/ 	.short	0x0002
        /*0022*/ 	.short	0x0010
        /*0024*/ 	.byte	0x00, 0xf5, 0x21, 0x00


	//----- nvinfo : EIATTR_KPARAM_INFO
	.align		4
.L_59:
        /*0028*/ 	.byte	0x04, 0x17
        /*002a*/ 	.short	(.L_61 - .L_60)
.L_60:
        /*002c*/ 	.word	0x00000000
        /*0030*/ 	.short	0x0001
        /*0032*/ 	.short	0x0008
        /*0034*/ 	.byte	0x00, 0xf5, 0x21, 0x00


	//----- nvinfo : EIATTR_KPARAM_INFO
	.align		4
.L_61:
        /*0038*/ 	.byte	0x04, 0x17
        /*003a*/ 	.short	(.L_63 - .L_62)
.L_62:
        /*003c*/ 	.word	0x00000000
        /*0040*/ 	.short	0x0000
        /*0042*/ 	.short	0x0000
        /*0044*/ 	.byte	0x00, 0xf5, 0x21, 0x00


	//----- nvinfo : EIATTR_SPARSE_MMA_MASK
	.align		4
.L_63:
        /*0048*/ 	.byte	0x03, 0x50
        /*004a*/ 	.short	0x0000


	//----- nvinfo : EIATTR_MAXREG_COUNT
	.align		4
        /*004c*/ 	.byte	0x03, 0x1b
        /*004e*/ 	.short	0x00ff


	//----- nvinfo : EIATTR_MERCURY_ISA_VERSION
	.align		4
        /*0050*/ 	.byte	0x03, 0x5f
        /*0052*/ 	.short	0x0101


	//----- nvinfo : EIATTR_VRC_CTA_INIT_COUNT
	.align		4
        /*0054*/ 	.byte	0x02, 0x4a
	.zero		1
	.zero		1


	//----- nvinfo : EIATTR_EXIT_INSTR_OFFSETS
	.align		4
        /*0058*/ 	.byte	0x04, 0x1c
        /*005a*/ 	.short	(.L_65 - .L_64)


	//   ....[0]....
.L_64:
        /*005c*/ 	.word	0x00000070


	//   ....[1]....
        /*0060*/ 	.word	0x00000130


	//----- nvinfo : EIATTR_CBANK_PARAM_SIZE
	.align		4
.L_65:
        /*0064*/ 	.byte	0x03, 0x19
        /*0066*/ 	.short	0x001c


	//----- nvinfo : EIATTR_PARAM_CBANK
	.align		4
        /*0068*/ 	.byte	0x04, 0x0a
        /*006a*/ 	.short	(.L_67 - .L_66)
	.align		4
.L_66:
        /*006c*/ 	.word	index@(.nv.constant0._Z15vectorAddKernelPiS_S_i)
        /*0070*/ 	.short	0x0380
        /*0072*/ 	.short	0x001c


	//----- nvinfo : EIATTR_SW_WAR
	.align		4
.L_67:
        /*0074*/ 	.byte	0x04, 0x36
        /*0076*/ 	.short	(.L_69 - .L_68)
.L_68:
        /*0078*/ 	.word	0x00000008
.L_69:


//--------------------- .nv.callgraph             --------------------------
	.section	.nv.callgraph,"",@"SHT_CUDA_CALLGRAPH"
	.align	4
	.sectionentsize	8
	.align		4
        /*0000*/ 	.word	0x00000000
	.align		4
        /*0004*/ 	.word	0xffffffff
	.align		4
        /*0008*/ 	.word	0x00000000
	.align		4
        /*000c*/ 	.word	0xfffffffe
	.align		4
        /*0010*/ 	.word	0x00000000
	.align		4
        /*0014*/ 	.word	0xfffffffd
	.align		4
        /*0018*/ 	.word	0x00000000
	.align		4
        /*001c*/ 	.word	0xfffffffc


//--------------------- .text._Z9lcsKernelPcS_Piii --------------------------
	.section	.text._Z9lcsKernelPcS_Piii,"ax",@progbits
	.align	128
        .global         _Z9lcsKernelPcS_Piii
        .type           _Z9lcsKernelPcS_Piii,@function
        .size           _Z9lcsKernelPcS_Piii,(.L_x_8 - _Z9lcsKernelPcS_Piii)
        .other          _Z9lcsKernelPcS_Piii,@"STO_CUDA_ENTRY STV_DEFAULT"
_Z9lcsKernelPcS_Piii:
.text._Z9lcsKernelPcS_Piii:
[----:B------:R-:W-:Y:S01]  /*0000*/  LDC R1, c[0x0][0x37c] ;  /* 0x0000df00ff017b82 */ /* 0x000fe20000000800 */
[----:B------:R-:W0:Y:S07]  /*0010*/  S2R R7, SR_TID.X ;  /* 0x0000000000077919 */ /* 0x000e2e0000002100 */
[----:B------:R-:W1:Y:S01]  /*0020*/  LDC R0, c[0x0][0x364] ;  /* 0x0000d900ff007b82 */ /* 0x000e620000000800 */
[----:B------:R-:W1:Y:S07]  /*0030*/  S2R R5, SR_TID.Y ;  /* 0x0000000000057919 */ /* 0x000e6e0000002200 */
[----:B------:R-:W0:Y:S08]  /*0040*/  S2UR UR5, SR_CTAID.X ;  /* 0x00000000000579c3 */ /* 0x000e300000002500 */
[----:B------:R-:W0:Y:S08]  /*0050*/  LDC R8, c[0x0][0x360] ;  /* 0x0000d800ff087b82 */ /* 0x000e300000000800 */
[----:B------:R-:W1:Y:S08]  /*0060*/  S2UR UR4, SR_CTAID.Y ;  /* 0x00000000000479c3 */ /* 0x000e700000002600 */
[----:B------:R-:W2:Y:S01]  /*0070*/  LDC.64 R2, c[0x0][0x398] ;  /* 0x0000e600ff027b82 */ /* 0x000ea20000000a00 */
[----:B0-----:R-:W-:-:S05]  /*0080*/  IMAD R8, R8, UR5, R7 ;  /* 0x0000000508087c24 */ /* 0x001fca000f8e0207 */
[----:B------:R-:W-:Y:S01]  /*0090*/  ISETP.GE.AND P0, PT, R8, 0x1, PT ;  /* 0x000000010800780c */ /* 0x000fe20003f06270 */
[----:B-1----:R-:W-:-:S05]  /*00a0*/  IMAD R0, R0, UR4, R5 ;  /* 0x0000000400007c24 */ /* 0x002fca000f8e0205 */
[----:B------:R-:W-:-:S04]  /*00b0*/  ISETP.EQ.OR P0, PT, R0, RZ, !P0 ;  /* 0x000000ff0000720c */ /* 0x000fc80004702670 */
[----:B--2---:R-:W-:-:S04]  /*00c0*/  ISETP.GT.OR P0, PT, R0, R2, P0 ;  /* 0x000000020000720c */ /* 0x004fc80000704670 */
[----:B------:R-:W-:-:S13]  /*00d0*/  ISETP.GT.OR P0, PT, R8, R3, P0 ;  /* 0x000000030800720c */ /* 0x000fda0000704670 */
[----:B------:R-:W-:Y:S05]  /*00e0*/  @P0 EXIT ;  /* 0x000000000000094d */ /* 0x000fea0003800000 */
[----:B------:R-:W0:Y:S01]  /*00f0*/  LDCU.128 UR8, c[0x0][0x380] ;  /* 0x00007000ff0877ac */ /* 0x000e220008000c00 */
[----:B------:R-:W-:Y:S02]  /*0100*/  VIADD R6, R8, 0xffffffff ;  /* 0xffffffff08067836 */ /* 0x000fe40000000000 */
[----:B------:R-:W-:Y:S01]  /*0110*/  VIADD R2, R0, 0xffffffff ;  /* 0xffffffff00027836 */ /* 0x000fe20000000000 */
[----:B------:R-:W1:Y:S02]  /*0120*/  LDCU.64 UR4, c[0x0][0x358] ;  /* 0x00006b00ff0477ac */ /* 0x000e640008000a00 */
[----:B0-----:R-:W-:Y:S02]  /*0130*/  IADD3 R6, P1, PT, R6, UR10, RZ ;  /* 0x0000000a06067c10 */ /* 0x001fe4000ff3e0ff */
[----:B------:R-:W-:-:S03]  /*0140*/  IADD3 R4, P0, PT, R2, UR8, RZ ;  /* 0x0000000802047c10 */ /* 0x000fc6000ff1e0ff */
[----:B------:R-:W-:Y:S02]  /*0150*/  IMAD.X R7, RZ, RZ, UR11, P1 ;  /* 0x0000000bff077e24 */ /* 0x000fe400088e06ff */
[----:B------:R-:W-:-:S04]  /*0160*/  IMAD.X R5, RZ, RZ, UR9, P0 ;  /* 0x00000009ff057e24 */ /* 0x000fc800080e06ff */
[----:B-1----:R-:W2:Y:S04]  /*0170*/  LDG.E.U8 R7, desc[UR4][R6.64] ;  /* 0x0000000406077981 */ /* 0x002ea8000c1e1100 */
[----:B------:R-:W2:Y:S02]  /*0180*/  LDG.E.U8 R4, desc[UR4][R4.64] ;  /* 0x0000000404047981 */ /* 0x000ea4000c1e1100 */
[----:B--2---:R-:W-:-:S13]  /*0190*/  ISETP.NE.AND P0, PT, R4, R7, PT ;  /* 0x000000070400720c */ /* 0x004fda0003f05270 */
[----:B------:R-:W-:Y:S05]  /*01a0*/  @P0 BRA `(.L_x_0) ;  /* 0x0000000000380947 */ /* 0x000fea0003800000 */
[----:B------:R-:W0:Y:S01]  /*01b0*/  LDCU.64 UR6, c[0x0][0x390] ;  /* 0x00007200ff0677ac */ /* 0x000e220008000a00 */
[----:B------:R-:W-:Y:S01]  /*01c0*/  IMAD R5, R2, R3, R2 ;  /* 0x0000000302057224 */ /* 0x000fe200078e0202 */
[----:B------:R-:W1:Y:S04]  /*01d0*/  LDC.64 R6, c[0x0][0x390] ;  /* 0x0000e400ff067b82 */ /* 0x000e680000000a00 */
[----:B------:R-:W-:-:S04]  /*01e0*/  IADD3 R2, P0, PT, R8, R5, RZ ;  /* 0x0000000508027210 */ /* 0x000fc80007f1e0ff */
[----:B------:R-:W-:Y:S02]  /*01f0*/  LEA.HI.X.SX32 R5, R5, RZ, 0x1, P0 ;  /* 0x000000ff05057211 */ /* 0x000fe400000f0eff */
[----:B0-----:R-:W-:-:S04]  /*0200*/  LEA R4, P0, R2, UR6, 0x2 ;  /* 0x0000000602047c11 */ /* 0x001fc8000f8010ff */
[----:B------:R-:W-:-:S05]  /*0210*/  LEA.HI.X R5, R2, UR7, R5, 0x2, P0 ;  /* 0x0000000702057c11 */ /* 0x000fca00080f1405 */
[----:B------:R-:W2:Y:S01]  /*0220*/  LDG.E R4, desc[UR4][R4.64+-0x4] ;  /* 0xfffffc0404047981 */ /* 0x000ea2000c1e1900 */
[----:B------:R-:W-:-:S05]  /*0230*/  IMAD R3, R0, R3, R0 ;  /* 0x0000000300037224 */ /* 0x000fca00078e0200 */
[----:B------:R-:W-:-:S05]  /*0240*/  IADD3 R3, PT, PT, R8, R3, RZ ;  /* 0x0000000308037210 */ /* 0x000fca0007ffe0ff */
[----:B-1----:R-:W-:-:S04]  /*0250*/  IMAD.WIDE R2, R3, 0x4, R6 ;  /* 0x0000000403027825 */ /* 0x002fc800078e0206 */
[----:B--2---:R-:W-:-:S05]  /*0260*/  VIADD R7, R4, 0x1 ;  /* 0x0000000104077836 */ /* 0x004fca0000000000 */
[----:B------:R-:W-:Y:S01]  /*0270*/  STG.E desc[UR4][R2.64], R7 ;  /* 0x0000000702007986 */ /* 0x000fe2000c101904 */
[----:B------:R-:W-:Y:S05]  /*0280*/  EXIT ;  /* 0x000000000000794d */ /* 0x000fea0003800000 */
.L_x_0:
[----:B------:R-:W0:Y:S01]  /*0290*/  LDC.64 R4, c[0x0][0x390] ;  /* 0x0000e400ff047b82 */ /* 0x000e220000000a00 */
[----:B------:R-:W1:Y:S01]  /*02a0*/  LDCU.64 UR6, c[0x0][0x390] ;  /* 0x00007200ff0677ac */ /* 0x000e620008000a00 */
[-C--:B------:R-:W-:Y:S02]  /*02b0*/  IMAD R9, R0, R3.reuse, R0 ;  /* 0x0000000300097224 */ /* 0x080fe400078e0200 */
[----:B------:R-:W-:-:S03]  /*02c0*/  IMAD R7, R2, R3, R2 ;  /* 0x0000000302077224 */ /* 0x000fc600078e0202 */
[C---:B------:R-:W-:Y:S01]  /*02d0*/  IADD3 R0, P0, PT, R8.reuse, R9, RZ ;  /* 0x0000000908007210 */ /* 0x040fe20007f1e0ff */
[----:B------:R-:W-:-:S03]  /*02e0*/  IMAD.IADD R7, R8, 0x1, R7 ;  /* 0x0000000108077824 */ /* 0x000fc600078e0207 */
[----:B------:R-:W-:Y:S02]  /*02f0*/  LEA.HI.X.SX32 R9, R9, RZ, 0x1, P0 ;  /* 0x000000ff09097211 */ /* 0x000fe400000f0eff */
[----:B-1----:R-:W-:Y:S01]  /*0300*/  LEA R6, P0, R0, UR6, 0x2 ;  /* 0x0000000600067c11 */ /* 0x002fe2000f8010ff */
[----:B0-----:R-:W-:-:S03]  /*0310*/  IMAD.WIDE R4, R7, 0x4, R4 ;  /* 0x0000000407047825 */ /* 0x001fc600078e0204 */
[----:B------:R-:W-:Y:S02]  /*0320*/  LEA.HI.X R7, R0, UR7, R9, 0x2, P0 ;  /* 0x0000000700077c11 */ /* 0x000fe400080f1409 */
[----:B------:R-:W2:Y:S04]  /*0330*/  LDG.E R0, desc[UR4][R4.64] ;  /* 0x0000000404007981 */ /* 0x000ea8000c1e1900 */
[----:B------:R-:W2:Y:S01]  /*0340*/  LDG.E R7, desc[UR4][R6.64+-0x4] ;  /* 0xfffffc0406077981 */ /* 0x000ea2000c1e1900 */
[----:B------:R-:W-:-:S05]  /*0350*/  IADD3 R3, PT, PT, R3, 0x1, RZ ;  /* 0x0000000103037810 */ /* 0x000fca0007ffe0ff */
[----:B------:R-:W-:Y:S01]  /*0360*/  IMAD.WIDE R2, R3, 0x4, R4 ;  /* 0x0000000403027825 */ /* 0x000fe200078e0204 */
[----:B--2---:R-:W-:-:S05]  /*0370*/  VIMNMX R9, PT, PT, R0, R7, !PT ;  /* 0x0000000700097248 */ /* 0x004fca0007fe0100 */
[----:B------:R-:W-:Y:S01]  /*0380*/  STG.E desc[UR4][R2.64], R9 ;  /* 0x0000000902007986 */ /* 0x000fe2000c101904 */
[----:B------:R-:W-:Y:S05]  /*0390*/  EXIT ;  /* 0x000000000000794d */ /* 0x000fea0003800000 */
.L_x_1:
[----:B------:R-:W-:-:S00]  /*03a0*/  BRA `(.L_x_1) ;  /* 0xfffffffc00fc7947 */ /* 0x000fc0000383ffff */
[----:B------:R-:W-:-:S00]  /*03b0*/  NOP ;  /* 0x0000000000007918 */ /* 0x000fc00000000000 */
        /* <DEDUP_REMOVED lines=12> */
.L_x_8:


//--------------------- .text._Z12matMulKernelPiS_S_i --------------------------
	.section	.text._Z12matMulKernelPiS_S_i,"ax",@progbits
	.align	128
        .global         _Z12matMulKernelPiS_S_i
        .type           _Z12matMulKernelPiS_S_i,@function
        .size           _Z12matMulKernelPiS_S_i,(.L_x_9 - _Z12matMulKernelPiS_S_i)
        .other          _Z12matMulKernelPiS_S_i,@"STO_CUDA_ENTRY STV_DEFAULT"
_Z12matMulKernelPiS_S_i:
.text._Z12matMulKernelPiS_S_i:
[----:B------:R-:W-:Y:S01]  /*0000*/  LDC R1, c[0x0][0x37c] ;  /* 0x0000df00ff017b82 */ /* 0x000fe20000000800 */
[----:B------:R-:W0:Y:S07]  /*0010*/  S2R R0, SR_TID.Y ;  /* 0x0000000000007919 */ /* 0x000e2e0000002200 */
[----:B------:R-:W0:Y:S01]  /*0020*/  S2UR UR4, SR_CTAID.Y ;  /* 0x00000000000479c3 */ /* 0x000e220000002600 */
[----:B------:R-:W1:Y:S01]  /*0030*/  LDCU UR20, c[0x0][0x398] ;  /* 0x00007300ff1477ac */ /* 0x000e620008000800 */
[----:B------:R-:W2:Y:S06]  /*0040*/  S2R R3, SR_TID.X ;  /* 0x0000000000037919 */ /* 0x000eac0000002100 */
[----:B------:R-:W0:Y:S08]  /*0050*/  LDC R13, c[0x0][0x364] ;  /* 0x0000d900ff0d7b82 */ /* 0x000e300000000800 */
[----:B------:R-:W2:Y:S08]  /*0060*/  S2UR UR5, SR_CTAID.X ;  /* 0x00000000000579c3 */ /* 0x000eb00000002500 */
[----:B------:R-:W2:Y:S01]  /*0070*/  LDC R2, c[0x0][0x360] ;  /* 0x0000d800ff027b82 */ /* 0x000ea20000000800 */
[----:B0-----:R-:W-:-:S02]  /*0080*/  IMAD R13, R13, UR4, R0 ;  /* 0x000000040d0d7c24 */ /* 0x001fc4000f8e0200 */
[----:B--2---:R-:W-:-:S05]  /*0090*/  IMAD R0, R2, UR5, R3 ;  /* 0x0000000502007c24 */ /* 0x004fca000f8e0203 */
[----:B------:R-:W-:-:S04]  /*00a0*/  VIMNMX R2, PT, PT, R13, R0, !PT ;  /* 0x000000000d027248 */ /* 0x000fc80007fe0100 */
[----:B-1----:R-:W-:-:S13]  /*00b0*/  ISETP.GE.AND P0, PT, R2, UR20, PT ;  /* 0x0000001402007c0c */ /* 0x002fda000bf06270 */
[----:B------:R-:W-:Y:S05]  /*00c0*/  @P0 EXIT ;  /* 0x000000000000094d */ /* 0x000fea0003800000 */
[----:B------:R-:W-:Y:S01]  /*00d0*/  UISETP.GE.U32.AND UP0, UPT, UR20, 0x8, UPT ;  /* 0x000000081400788c */ /* 0x000fe2000bf06070 */
[----:B------:R-:W-:Y:S02]  /*00e0*/  HFMA2 R12, -RZ, RZ, 0, 0 ;  /* 0x00000000ff0c7431 */ /* 0x000fe400000001ff */
[----:B------:R-:W-:Y:S01]  /*00f0*/  IMAD R13, R13, UR20, RZ ;  /* 0x000000140d0d7c24 */ /* 0x000fe2000f8e02ff */
[----:B------:R-:W-:Y:S01]  /*0100*/  UMOV UR4, URZ ;  /* 0x000000ff00047c82 */ /* 0x000fe20008000000 */
[----:B------:R-:W0:Y:S04]  /*0110*/  LDCU.64 UR18, c[0x0][0x358] ;  /* 0x00006b00ff1277ac */ /* 0x000e280008000a00 */
[----:B------:R-:W-:Y:S05]  /*0120*/  BRA.U !UP0, `(.L_x_2) ;  /* 0x0000000508047547 */ /* 0x000fea000b800000 */
[----:B------:R-:W1:Y:S01]  /*0130*/  LDCU.128 UR24, c[0x0][0x380] ;  /* 0x00007000ff1877ac */ /* 0x000e620008000c00 */
[----:B------:R-:W-:Y:S02]  /*0140*/  MOV R12, RZ ;  /* 0x000000ff000c7202 */ /* 0x000fe40000000f00 */
[----:B------:R-:W-:Y:S01]  /*0150*/  MOV R14, R0 ;  /* 0x00000000000e7202 */ /* 0x000fe20000000f00 */
[----:B------:R-:W-:-:S04]  /*0160*/  ULOP3.LUT UR4, UR20, 0x7ffffff8, URZ, 0xc0, !UPT ;  /* 0x7ffffff814047892 */ /* 0x000fc8000f8ec0ff */
[----:B------:R-:W-:Y:S01]  /*0170*/  UIADD3 UR5, UPT, UPT, -UR4, URZ, URZ ;  /* 0x000000ff04057290 */ /* 0x000fe2000fffe1ff */
[----:B-1----:R-:W-:Y:S01]  /*0180*/  MOV R2, UR24 ;  /* 0x0000001800027c02 */ /* 0x002fe20008000f00 */
[----:B------:R-:W-:Y:S01]  /*0190*/  UIMAD.WIDE UR6, UR20, 0x8, UR26 ;  /* 0x00000008140678a5 */ /* 0x000fe2000f8e021a */
[----:B------:R-:W-:Y:S01]  /*01a0*/  MOV R3, UR25 ;  /* 0x0000001900037c02 */ /* 0x000fe20008000f00 */
[----:B------:R-:W-:Y:S02]  /*01b0*/  UIMAD.WIDE UR8, UR20, 0xc, UR26 ;  /* 0x0000000c140878a5 */ /* 0x000fe4000f8e021a */
[----:B------:R-:W-:Y:S01]  /*01c0*/  UIMAD.WIDE UR10, UR20, 0x10, UR26 ;  /* 0x00000010140a78a5 */ /* 0x000fe2000f8e021a */
[----:B------:R-:W-:Y:S01]  /*01d0*/  IMAD.WIDE.U32 R2, R13, 0x4, R2 ;  /* 0x000000040d027825 */ /* 0x000fe200078e0002 */
[----:B------:R-:W-:Y:S02]  /*01e0*/  UIMAD.WIDE UR12, UR20, 0x14, UR26 ;  /* 0x00000014140c78a5 */ /* 0x000fe4000f8e021a */
[----:B------:R-:W-:Y:S01]  /*01f0*/  UIMAD.WIDE UR14, UR20, 0x18, UR26 ;  /* 0x00000018140e78a5 */ /* 0x000fe2000f8e021a */
[----:B------:R-:W-:Y:S01]  /*0200*/  IADD3 R2, P0, PT, R2, 0x10, RZ ;  /* 0x0000001002027810 */ /* 0x000fe20007f1e0ff */
[----:B------:R-:W-:-:S03]  /*0210*/  UIMAD.WIDE UR16, UR20, 0x1c, UR26 ;  /* 0x0000001c141078a5 */ /* 0x000fc6000f8e021a */
[----:B------:R-:W-:-:S09]  /*0220*/  IADD3.X R3, PT, PT, RZ, R3, RZ, P0, !PT ;  /* 0x00000003ff037210 */ /* 0x000fd200007fe4ff */
.L_x_3:
[----:B------:R-:W-:Y:S01]  /*0230*/  UIMAD.WIDE UR22, UR20, 0x4, UR26 ;  /* 0x00000004141678a5 */ /* 0x000fe2000f8e021a */
[----:B------:R-:W-:Y:S02]  /*0240*/  IMAD.MOV.U32 R23, RZ, RZ, 0x4 ;  /* 0x00000004ff177424 */ /* 0x000fe400078e00ff */
[----:B------:R-:W-:Y:S01]  /*0250*/  HFMA2 R11, -RZ, RZ, 0, 2.384185791015625e-07 ;  /* 0x00000004ff0b7431 */ /* 0x000fe200000001ff */
[----:B------:R-:W-:Y:S01]  /*0260*/  MOV R25, 0x4 ;  /* 0x0000000400197802 */ /* 0x000fe20000000f00 */
[----:B0-----:R-:W2:Y:S01]  /*0270*/  LDG.E R21, desc[UR18][R2.64+-0x10] ;  /* 0xfffff01202157981 */ /* 0x001ea2000c1e1900 */
[C---:B------:R-:W-:Y:S01]  /*0280*/  IMAD.WIDE R22, R14.reuse, R23, UR26 ;  /* 0x0000001a0e167e25 */ /* 0x040fe2000f8e0217 */
[----:B------:R-:W-:Y:S02]  /*0290*/  MOV R8, UR22 ;  /* 0x0000001600087c02 */ /* 0x000fe40008000f00 */
[----:B------:R-:W-:Y:S01]  /*02a0*/  MOV R9, UR23 ;  /* 0x0000001700097c02 */ /* 0x000fe20008000f00 */
[----:B------:R-:W3:Y:S02]  /*02b0*/  LDG.E R19, desc[UR18][R2.64+-0xc] ;  /* 0xfffff41202137981 */ /* 0x000ee4000c1e1900 */
[----:B------:R-:W-:-:S02]  /*02c0*/  IMAD.WIDE R8, R14, 0x4, R8 ;  /* 0x000000040e087825 */ /* 0x000fc400078e0208 */
[----:B------:R-:W2:Y:S01]  /*02d0*/  LDG.E R22, desc[UR18][R22.64] ;  /* 0x0000001216167981 */ /* 0x000ea2000c1e1900 */
[----:B------:R-:W-:Y:S01]  /*02e0*/  MOV R5, 0x4 ;  /* 0x0000000400057802 */ /* 0x000fe20000000f00 */
[C---:B------:R-:W-:Y:S02]  /*02f0*/  IMAD.WIDE R24, R14.reuse, R25, UR6 ;  /* 0x000000060e187e25 */ /* 0x040fe4000f8e0219 */
[----:B------:R0:W3:Y:S02]  /*0300*/  LDG.E R20, desc[UR18][R8.64] ;  /* 0x0000001208147981 */ /* 0x0000e4000c1e1900 */
[----:B------:R-:W-:Y:S02]  /*0310*/  IMAD.WIDE R10, R14, R11, UR8 ;  /* 0x000000080e0a7e25 */ /* 0x000fe4000f8e020b */
[----:B------:R-:W4:Y:S04]  /*0320*/  LDG.E R18, desc[UR18][R24.64] ;  /* 0x0000001218127981 */ /* 0x000f28000c1e1900 */
[----:B------:R-:W4:Y:S01]  /*0330*/  LDG.E R17, desc[UR18][R2.64+-0x8] ;  /* 0xfffff81202117981 */ /* 0x000f22000c1e1900 */
[----:B0-----:R-:W-:-:S02]  /*0340*/  HFMA2 R9, -RZ, RZ, 0, 2.384185791015625e-07 ;  /* 0x00000004ff097431 */ /* 0x001fc400000001ff */
[----:B------:R-:W-:Y:S01]  /*0350*/  IMAD.MOV.U32 R7, RZ, RZ, 0x4 ;  /* 0x00000004ff077424 */ /* 0x000fe200078e00ff */
[----:B------:R0:W5:Y:S01]  /*0360*/  LDG.E R16, desc[UR18][R10.64] ;  /* 0x000000120a107981 */ /* 0x000162000c1e1900 */
[----:B------:R-:W-:-:S03]  /*0370*/  IMAD.WIDE R4, R14, R5, UR10 ;  /* 0x0000000a0e047e25 */ /* 0x000fc6000f8e0205 */
[----:B------:R-:W5:Y:S01]  /*0380*/  LDG.E R15, desc[UR18][R2.64+-0x4] ;  /* 0xfffffc12020f7981 */ /* 0x000f62000c1e1900 */
[C---:B------:R-:W-:Y:S01]  /*0390*/  IMAD.WIDE R6, R14.reuse, R7, UR12 ;  /* 0x0000000c0e067e25 */ /* 0x040fe2000f8e0207 */
[----:B------:R-:W-:Y:S02]  /*03a0*/  MOV R27, 0x4 ;  /* 0x00000004001b7802 */ /* 0x000fe40000000f00 */
[----:B------:R1:W5:Y:S01]  /*03b0*/  LDG.E R4, desc[UR18][R4.64] ;  /* 0x0000001204047981 */ /* 0x000362000c1e1900 */
[----:B------:R-:W-:-:S03]  /*03c0*/  IMAD.WIDE R8, R14, R9, UR14 ;  /* 0x0000000e0e087e25 */ /* 0x000fc6000f8e0209 */
[----:B------:R-:W5:Y:S01]  /*03d0*/  LDG.E R23, desc[UR18][R2.64] ;  /* 0x0000001202177981 */ /* 0x000f62000c1e1900 */
[----:B0-----:R-:W-:-:S03]  /*03e0*/  IMAD.WIDE R10, R14, R27, UR16 ;  /* 0x000000100e0a7e25 */ /* 0x001fc6000f8e021b */
[----:B------:R-:W5:Y:S04]  /*03f0*/  LDG.E R7, desc[UR18][R6.64] ;  /* 0x0000001206077981 */ /* 0x000f68000c1e1900 */
[----:B------:R-:W5:Y:S04]  /*0400*/  LDG.E R24, desc[UR18][R2.64+0x4] ;  /* 0x0000041202187981 */ /* 0x000f68000c1e1900 */
[----:B------:R-:W5:Y:S04]  /*0410*/  LDG.E R8, desc[UR18][R8.64] ;  /* 0x0000001208087981 */ /* 0x000f68000c1e1900 */
[----:B------:R-:W5:Y:S04]  /*0420*/  LDG.E R25, desc[UR18][R2.64+0x8] ;  /* 0x0000081202197981 */ /* 0x000f68000c1e1900 */
[----:B------:R-:W5:Y:S04]  /*0430*/  LDG.E R10, desc[UR18][R10.64] ;  /* 0x000000120a0a7981 */ /* 0x000f68000c1e1900 */
[----:B------:R0:W5:Y:S01]  /*0440*/  LDG.E R27, desc[UR18][R2.64+0xc] ;  /* 0x00000c12021b7981 */ /* 0x000162000c1e1900 */
[----:B------:R-:W-:-:S04]  /*0450*/  UIADD3 UR5, UPT, UPT, UR5, 0x8, URZ ;  /* 0x0000000805057890 */ /* 0x000fc8000fffe0ff */
[----:B------:R-:W-:Y:S01]  /*0460*/  UISETP.NE.AND UP0, UPT, UR5, URZ, UPT ;  /* 0x000000ff0500728c */ /* 0x000fe2000bf05270 */
[----:B-1----:R-:W-:Y:S02]  /*0470*/  MOV R5, UR20 ;  /* 0x0000001400057c02 */ /* 0x002fe40008000f00 */
[----:B0-----:R-:W-:Y:S02]  /*0480*/  IADD3 R2, P0, PT, R2, 0x20, RZ ;  /* 0x0000002002027810 */ /* 0x001fe40007f1e0ff */
[----:B------:R-:W-:Y:S02]  /*0490*/  LEA R14, R5, R14, 0x3 ;  /* 0x0000000e050e7211 */ /* 0x000fe400078e18ff */
[----:B------:R-:W-:Y:S01]  /*04a0*/  IADD3.X R3, PT, PT, RZ, R3, RZ, P0, !PT ;  /* 0x00000003ff037210 */ /* 0x000fe200007fe4ff */
[----:B--2---:R-:W-:-:S04]  /*04b0*/  IMAD R21, R21, R22, R12 ;  /* 0x0000001615157224 */ /* 0x004fc800078e020c */
[----:B---3--:R-:W-:-:S04]  /*04c0*/  IMAD R19, R19, R20, R21 ;  /* 0x0000001413137224 */ /* 0x008fc800078e0215 */
[----:B----4-:R-:W-:-:S04]  /*04d0*/  IMAD R17, R17, R18, R19 ;  /* 0x0000001211117224 */ /* 0x010fc800078e0213 */
[----:B-----5:R-:W-:-:S04]  /*04e0*/  IMAD R15, R15, R16, R17 ;  /* 0x000000100f0f7224 */ /* 0x020fc800078e0211 */
[----:B------:R-:W-:-:S04]  /*04f0*/  IMAD R4, R23, R4, R15 ;  /* 0x0000000417047224 */ /* 0x000fc800078e020f */
[----:B------:R-:W-:-:S04]  /*0500*/  IMAD R4, R24, R7, R4 ;  /* 0x0000000718047224 */ /* 0x000fc800078e0204 */
[----:B------:R-:W-:-:S04]  /*0510*/  IMAD R4, R25, R8, R4 ;  /* 0x0000000819047224 */ /* 0x000fc800078e0204 */
[----:B------:R-:W-:Y:S01]  /*0520*/  IMAD R12, R27, R10, R4 ;  /* 0x0000000a1b0c7224 */ /* 0x000fe200078e0204 */
[----:B------:R-:W-:Y:S06]  /*0530*/  BRA.U UP0, `(.L_x_3) ;  /* 0xfffffffd003c7547 */ /* 0x000fec000b83ffff */
.L_x_2:
[----:B------:R-:W-:-:S04]  /*0540*/  ULOP3.LUT UR6, UR20, 0x7, URZ, 0xc0, !UPT ;  /* 0x0000000714067892 */ /* 0x000fc8000f8ec0ff */
[----:B------:R-:W-:-:S09]  /*0550*/  UISETP.NE.AND UP0, UPT, UR6, URZ, UPT ;  /* 0x000000ff0600728c */ /* 0x000fd2000bf05270 */
[----:B------:R-:W-:Y:S05]  /*0560*/  BRA.U !UP0, `(.L_x_4) ;  /* 0x0000000508387547 */ /* 0x000fea000b800000 */
[----:B------:R-:W-:Y:S02]  /*0570*/  UISETP.GE.U32.AND UP0, UPT, UR6, 0x4, UPT ;  /* 0x000000040600788c */ /* 0x000fe4000bf06070 */
[----:B------:R-:W-:-:S04]  /*0580*/  ULOP3.LUT UR5, UR20, 0x3, URZ, 0xc0, !UPT ;  /* 0x0000000314057892 */ /* 0x000fc8000f8ec0ff */
[----:B------:R-:W-:-:S03]  /*0590*/  UISETP.NE.AND UP1, UPT, UR5, URZ, UPT ;  /* 0x000000ff0500728c */ /* 0x000fc6000bf25270 */
[----:B------:R-:W-:Y:S08]  /*05a0*/  BRA.U !UP0, `(.L_x_5) ;  /* 0x00000001087c7547 */ /* 0x000ff0000b800000 */
[----:B------:R-:W1:Y:S01]  /*05b0*/  LDC.64 R6, c[0x0][0x388] ;  /* 0x0000e200ff067b82 */ /* 0x000e620000000a00 */
[----:B------:R-:W2:Y:S01]  /*05c0*/  LDCU.64 UR6, c[0x0][0x380] ;  /* 0x00007000ff0677ac */ /* 0x000ea20008000a00 */
[----:B------:R-:W-:Y:S01]  /*05d0*/  IMAD.U32 R9, RZ, RZ, UR4 ;  /* 0x00000004ff097e24 */ /* 0x000fe2000f8e00ff */
[C---:B------:R-:W-:Y:S02]  /*05e0*/  IADD3 R3, PT, PT, R13.reuse, UR4, RZ ;  /* 0x000000040d037c10 */ /* 0x040fe4000fffe0ff */
[----:B------:R-:W-:Y:S01]  /*05f0*/  IADD3 R10, P0, PT, R13, UR4, RZ ;  /* 0x000000040d0a7c10 */ /* 0x000fe2000ff1e0ff */
[----:B------:R-:W-:Y:S01]  /*0600*/  IMAD R9, R9, UR20, R0 ;  /* 0x0000001409097c24 */ /* 0x000fe2000f8e0200 */
[----:B------:R-:W-:Y:S01]  /*0610*/  MOV R11, UR20 ;  /* 0x00000014000b7c02 */ /* 0x000fe20008000f00 */
[----:B------:R-:W3:Y:S01]  /*0620*/  LDC.64 R4, c[0x0][0x380] ;  /* 0x0000e000ff047b82 */ /* 0x000ee20000000a00 */
[----:B------:R-:W-:Y:S01]  /*0630*/  MOV R15, UR20 ;  /* 0x00000014000f7c02 */ /* 0x000fe20008000f00 */
[----:B-1----:R-:W-:Y:S01]  /*0640*/  IMAD.WIDE R6, R9, 0x4, R6 ;  /* 0x0000000409067825 */ /* 0x002fe200078e0206 */
[----:B------:R-:W-:-:S05]  /*0650*/  MOV R9, UR20 ;  /* 0x0000001400097c02 */ /* 0x000fca0008000f00 */
[----:B------:R-:W-:Y:S02]  /*0660*/  IMAD.WIDE R8, R9, 0x4, R6 ;  /* 0x0000000409087825 */ /* 0x000fe400078e0206 */
[----:B0-----:R-:W4:Y:S02]  /*0670*/  LDG.E R6, desc[UR18][R6.64] ;  /* 0x0000001206067981 */ /* 0x001f24000c1e1900 */
[----:B---3--:R-:W-:Y:S01]  /*0680*/  IMAD.WIDE.U32 R4, R3, 0x4, R4 ;  /* 0x0000000403047825 */ /* 0x008fe200078e0004 */
[----:B------:R-:W-:Y:S01]  /*0690*/  IADD3.X R3, PT, PT, RZ, RZ, RZ, P0, !PT ;  /* 0x000000ffff037210 */ /* 0x000fe200007fe4ff */
[----:B------:R-:W3:Y:S01]  /*06a0*/  LDG.E R17, desc[UR18][R8.64] ;  /* 0x0000001208117981 */ /* 0x000ee2000c1e1900 */
[----:B--2---:R-:W-:-:S03]  /*06b0*/  LEA R2, P0, R10, UR6, 0x2 ;  /* 0x000000060a027c11 */ /* 0x004fc6000f8010ff */
[----:B------:R-:W4:Y:S01]  /*06c0*/  LDG.E R5, desc[UR18][R4.64] ;  /* 0x0000001204057981 */ /* 0x000f22000c1e1900 */
[----:B------:R-:W-:Y:S01]  /*06d0*/  LEA.HI.X R3, R10, UR7, R3, 0x2, P0 ;  /* 0x000000070a037c11 */ /* 0x000fe200080f1403 */
[----:B------:R-:W-:-:S04]  /*06e0*/  IMAD.WIDE R10, R11, 0x4, R8 ;  /* 0x000000040b0a7825 */ /* 0x000fc800078e0208 */
[----:B------:R-:W3:Y:S01]  /*06f0*/  LDG.E R16, desc[UR18][R2.64+0x4] ;  /* 0x0000041202107981 */ /* 0x000ee2000c1e1900 */
[----:B------:R-:W-:-:S03]  /*0700*/  IMAD.WIDE R14, R15, 0x4, R10 ;  /* 0x000000040f0e7825 */ /* 0x000fc600078e020a */
[----:B------:R-:W2:Y:S04]  /*0710*/  LDG.E R19, desc[UR18][R10.64] ;  /* 0x000000120a137981 */ /* 0x000ea8000c1e1900 */
[----:B------:R-:W2:Y:S04]  /*0720*/  LDG.E R18, desc[UR18][R2.64+0x8] ;  /* 0x0000081202127981 */ /* 0x000ea8000c1e1900 */
[----:B------:R-:W5:Y:S04]  /*0730*/  LDG.E R20, desc[UR18][R2.64+0xc] ;  /* 0x00000c1202147981 */ /* 0x000f68000c1e1900 */
[----:B------:R-:W5:Y:S01]  /*0740*/  LDG.E R14, desc[UR18][R14.64] ;  /* 0x000000120e0e7981 */ /* 0x000f62000c1e1900 */
[----:B------:R-:W-:Y:S01]  /*0750*/  UIADD3 UR4, UPT, UPT, UR4, 0x4, URZ ;  /* 0x0000000404047890 */ /* 0x000fe2000fffe0ff */
[----:B----4-:R-:W-:-:S04]  /*0760*/  IMAD R5, R5, R6, R12 ;  /* 0x0000000605057224 */ /* 0x010fc800078e020c */
[----:B---3--:R-:W-:-:S04]  /*0770*/  IMAD R5, R16, R17, R5 ;  /* 0x0000001110057224 */ /* 0x008fc800078e0205 */
[----:B--2---:R-:W-:-:S04]  /*0780*/  IMAD R5, R18, R19, R5 ;  /* 0x0000001312057224 */ /* 0x004fc800078e0205 */
[----:B-----5:R-:W-:-:S07]  /*0790*/  IMAD R12, R20, R14, R5 ;  /* 0x0000000e140c7224 */ /* 0x020fce00078e0205 */
.L_x_5:
[----:B------:R-:W-:Y:S05]  /*07a0*/  BRA.U !UP1, `(.L_x_4) ;  /* 0x0000000109a87547 */ /* 0x000fea000b800000 */
[----:B------:R-:W-:Y:S01]  /*07b0*/  UISETP.NE.AND UP0, UPT, UR5, 0x1, UPT ;  /* 0x000000010500788c */ /* 0x000fe2000bf05270 */
[----:B------:R-:W-:Y:S01]  /*07c0*/  MOV R7, UR4 ;  /* 0x0000000400077c02 */ /* 0x000fe20008000f00 */
[----:B------:R-:W-:Y:S02]  /*07d0*/  ULOP3.LUT UR5, UR20, 0x1, URZ, 0xc0, !UPT ;  /* 0x0000000114057892 */ /* 0x000fe4000f8ec0ff */
[----:B------:R-:W-:Y:S02]  /*07e0*/  MOV R15, UR20 ;  /* 0x00000014000f7c02 */ /* 0x000fe40008000f00 */
[----:B------:R-:W-:Y:S01]  /*07f0*/  UISETP.NE.U32.AND UP1, UPT, UR5, 0x1, UPT ;  /* 0x000000010500788c */ /* 0x000fe2000bf25070 */
[----:B------:R-:W-:-:S04]  /*0800*/  PLOP3.LUT P1, PT, PT, PT, UP0, 0x80, 0x8 ;  /* 0x000000000008781c */ /* 0x000fc80003f2f008 */
[----:B------:R-:W1:Y:S01]  /*0810*/  @UP0 LDCU.128 UR8, c[0x0][0x380] ;  /* 0x00007000ff0807ac */ /* 0x000e620008000c00 */
[----:B------:R-:W-:Y:S01]  /*0820*/  PLOP3.LUT P0, PT, PT, PT, UP1, 0x80, 0x8 ;  /* 0x000000000008781c */ /* 0x000fe20003f0f018 */
[----:B------:R-:W2:Y:S04]  /*0830*/  @UP0 LDCU.64 UR6, c[0x0][0x380] ;  /* 0x00007000ff0607ac */ /* 0x000ea80008000a00 */
[----:B------:R-:W3:Y:S03]  /*0840*/  @!UP1 LDCU.128 UR12, c[0x0][0x380] ;  /* 0x00007000ff0c97ac */ /* 0x000ee60008000c00 */
[C---:B------:R-:W-:Y:S02]  /*0850*/  @P1 IADD3 R3, PT, PT, R13.reuse, UR4, RZ ;  /* 0x000000040d031c10 */ /* 0x040fe4000fffe0ff */
[----:B------:R-:W-:Y:S01]  /*0860*/  @P1 IADD3 R6, P2, PT, R13, UR4, RZ ;  /* 0x000000040d061c10 */ /* 0x000fe2000ff5e0ff */
[----:B------:R-:W-:Y:S01]  /*0870*/  @UP0 UIADD3 UR4, UPT, UPT, UR4, 0x2, URZ ;  /* 0x0000000204040890 */ /* 0x000fe2000fffe0ff */
[----:B-1----:R-:W-:Y:S01]  /*0880*/  MOV R11, UR9 ;  /* 0x00000009000b7c02 */ /* 0x002fe20008000f00 */
[----:B------:R-:W-:Y:S01]  /*0890*/  IMAD.U32 R10, RZ, RZ, UR8 ;  /* 0x00000008ff0a7e24 */ /* 0x000fe2000f8e00ff */
[----:B------:R-:W-:-:S02]  /*08a0*/  MOV R4, UR10 ;  /* 0x0000000a00047c02 */ /* 0x000fc40008000f00 */
[----:B------:R-:W-:Y:S01]  /*08b0*/  MOV R5, UR11 ;  /* 0x0000000b00057c02 */ /* 0x000fe20008000f00 */
[----:B------:R-:W-:-:S04]  /*08c0*/  @P1 IMAD.WIDE.U32 R10, R3, 0x4, R10 ;  /* 0x00000004030a1825 */ /* 0x000fc800078e000a */
[----:B------:R-:W-:Y:S01]  /*08d0*/  @P1 IMAD R3, R7, UR20, R0 ;  /* 0x0000001407031c24 */ /* 0x000fe2000f8e0200 */
[----:B------:R-:W-:Y:S01]  /*08e0*/  @P1 IADD3.X R7, PT, PT, RZ, RZ, RZ, P2, !PT ;  /* 0x000000ffff071210 */ /* 0x000fe200017fe4ff */
[----:B------:R-:W-:Y:S01]  /*08f0*/  IMAD.U32 R19, RZ, RZ, UR4 ;  /* 0x00000004ff137e24 */ /* 0x000fe2000f8e00ff */
[C---:B--2---:R-:W-:Y:S01]  /*0900*/  @P1 LEA R2, P2, R6.reuse, UR6, 0x2 ;  /* 0x0000000606021c11 */ /* 0x044fe2000f8410ff */
[----:B------:R-:W-:Y:S01]  /*0910*/  @P1 IMAD.WIDE R4, R3, 0x4, R4 ;  /* 0x0000000403041825 */ /* 0x000fe200078e0204 */
[----:B------:R-:W-:Y:S01]  /*0920*/  @!P0 IADD3 R17, PT, PT, R13, UR4, RZ ;  /* 0x000000040d118c10 */ /* 0x000fe2000fffe0ff */
[----:B0-----:R-:W2:Y:S01]  /*0930*/  @P1 LDG.E R11, desc[UR18][R10.64] ;  /* 0x000000120a0b1981 */ /* 0x001ea2000c1e1900 */
[----:B------:R-:W-:Y:S01]  /*0940*/  @P1 LEA.HI.X R3, R6, UR7, R7, 0x2, P2 ;  /* 0x0000000706031c11 */ /* 0x000fe200090f1407 */
[----:B------:R-:W-:Y:S01]  /*0950*/  @!P0 IMAD R19, R19, UR20, R0 ;  /* 0x0000001413138c24 */ /* 0x000fe2000f8e0200 */
[----:B---3--:R-:W-:Y:S01]  /*0960*/  MOV R6, UR12 ;  /* 0x0000000c00067c02 */ /* 0x008fe20008000f00 */
[----:B------:R-:W-:Y:S01]  /*0970*/  @P1 IMAD.WIDE R14, R15, 0x4, R4 ;  /* 0x000000040f0e1825 */ /* 0x000fe200078e0204 */
[----:B------:R-:W-:Y:S01]  /*0980*/  MOV R7, UR13 ;  /* 0x0000000d00077c02 */ /* 0x000fe20008000f00 */
[----:B------:R-:W2:Y:S01]  /*0990*/  @P1 LDG.E R4, desc[UR18][R4.64] ;  /* 0x0000001204041981 */ /* 0x000ea2000c1e1900 */
[----:B------:R-:W-:-:S02]  /*09a0*/  MOV R8, UR14 ;  /* 0x0000000e00087c02 */ /* 0x000fc40008000f00 */
[----:B------:R-:W-:Y:S01]  /*09b0*/  MOV R9, UR15 ;  /* 0x0000000f00097c02 */ /* 0x000fe20008000f00 */
[----:B------:R-:W-:Y:S01]  /*09c0*/  @!P0 IMAD.WIDE.U32 R6, R17, 0x4, R6 ;  /* 0x0000000411068825 */ /* 0x000fe200078e0006 */
[----:B------:R-:W3:Y:S03]  /*09d0*/  @P1 LDG.E R14, desc[UR18][R14.64] ;  /* 0x000000120e0e1981 */ /* 0x000ee6000c1e1900 */
[----:B------:R-:W-:Y:S01]  /*09e0*/  @!P0 IMAD.WIDE R8, R19, 0x4, R8 ;  /* 0x0000000413088825 */ /* 0x000fe200078e0208 */
[----:B------:R-:W3:Y:S04]  /*09f0*/  @P1 LDG.E R2, desc[UR18][R2.64+0x4] ;  /* 0x0000041202021981 */ /* 0x000ee8000c1e1900 */
[----:B------:R-:W4:Y:S04]  /*0a00*/  @!P0 LDG.E R7, desc[UR18][R6.64] ;  /* 0x0000001206078981 */ /* 0x000f28000c1e1900 */
[----:B------:R-:W4:Y:S01]  /*0a10*/  @!P0 LDG.E R8, desc[UR18][R8.64] ;  /* 0x0000001208088981 */ /* 0x000f22000c1e1900 */
[----:B--2---:R-:W-:-:S04]  /*0a20*/  @P1 IMAD R11, R11, R4, R12 ;  /* 0x000000040b0b1224 */ /* 0x004fc800078e020c */
[----:B---3--:R-:W-:-:S04]  /*0a30*/  @P1 IMAD R12, R2, R14, R11 ;  /* 0x0000000e020c1224 */ /* 0x008fc800078e020b */
[----:B----4-:R-:W-:-:S07]  /*0a40*/  @!P0 IMAD R12, R7, R8, R12 ;  /* 0x00000008070c8224 */ /* 0x010fce00078e020c */
.L_x_4:
[----:B------:R-:W1:Y:S01]  /*0a50*/  LDC.64 R2, c[0x0][0x390] ;  /* 0x0000e400ff027b82 */ /* 0x000e620000000a00 */
[----:B------:R-:W-:-:S05]  /*0a60*/  IADD3 R13, PT, PT, R0, R13, RZ ;  /* 0x0000000d000d7210 */ /* 0x000fca0007ffe0ff */
[----:B-1----:R-:W-:-:S05]  /*0a70*/  IMAD.WIDE R2, R13, 0x4, R2 ;  /* 0x000000040d027825 */ /* 0x002fca00078e0202 */
[----:B0-----:R-:W-:Y:S01]  /*0a80*/  STG.E desc[UR18][R2.64], R12 ;  /* 0x0000000c02007986 */ /* 0x001fe2000c101912 */
[----:B------:R-:W-:Y:S05]  /*0a90*/  EXIT ;  /* 0x000000000000794d */ /* 0x000fea0003800000 */
.L_x_6:
        /* <DEDUP_REMOVED lines=14> */
.L_x_9:


//--------------------- .text._Z15vectorAddKernelPiS_S_i --------------------------
	.section	.text._Z15vectorAddKernelPiS_S_i,"ax",@progbits
	.align	128
        .global         _Z15vectorAddKernelPiS_S_i
        .type           _Z15vectorAddKernelPiS_S_i,@function
        .size           _Z15vectorAddKernelPiS_S_i,(.L_x_10 - _Z15vectorAddKernelPiS_S_i)
        .other          _Z15vectorAddKernelPiS_S_i,@"STO_CUDA_ENTRY STV_DEFAULT"
_Z15vectorAddKernelPiS_S_i:
.text._Z15vectorAddKernelPiS_S_i:
[----:B------:R-:W-:Y:S01]  /*0000*/  LDC R1, c[0x0][0x37c] ;  /* 0x0000df00ff017b82 */ /* 0x000fe20000000800 */
[----:B------:R-:W0:Y:S07]  /*0010*/  S2R R0, SR_TID.X ;  /* 0x0000000000007919 */ /* 0x000e2e0000002100 */
[----:B------:R-:W0:Y:S01]  /*0020*/  S2UR UR4, SR_CTAID.X ;  /* 0x00000000000479c3 */ /* 0x000e220000002500 */
[----:B------:R-:W1:Y:S07]  /*0030*/  LDCU UR5, c[0x0][0x398] ;  /* 0x00007300ff0577ac */ /* 0x000e6e0008000800 */
[----:B------:R-:W0:Y:S02]  /*0040*/  LDC R9, c[0x0][0x360] ;  /* 0x0000d800ff097b82 */ /* 0x000e240000000800 */
[----:B0-----:R-:W-:-:S05]  /*0050*/  IMAD R9, R9, UR4, R0 ;  /* 0x0000000409097c24 */ /* 0x001fca000f8e0200 */
[----:B-1----:R-:W-:-:S13]  /*0060*/  ISETP.GE.AND P0, PT, R9, UR5, PT ;  /* 0x0000000509007c0c */ /* 0x002fda000bf06270 */
[----:B------:R-:W-:Y:S05]  /*0070*/  @P0 EXIT ;  /* 0x000000000000094d */ /* 0x000fea0003800000 */
[----:B------:R-:W0:Y:S01]  /*0080*/  LDC.64 R2, c[0x0][0x380] ;  /* 0x0000e000ff027b82 */ /* 0x000e220000000a00 */
[----:B------:R-:W1:Y:S07]  /*0090*/  LDCU.64 UR4, c[0x0][0x358] ;  /* 0x00006b00ff0477ac */ /* 0x000e6e0008000a00 */
[----:B------:R-:W2:Y:S08]  /*00a0*/  LDC.64 R4, c[0x0][0x388] ;  /* 0x0000e200ff047b82 */ /* 0x000eb00000000a00 */
[----:B------:R-:W3:Y:S01]  /*00b0*/  LDC.64 R6, c[0x0][0x390] ;  /* 0x0000e400ff067b82 */ /* 0x000ee20000000a00 */
[----:B0-----:R-:W-:-:S06]  /*00c0*/  IMAD.WIDE R2, R9, 0x4, R2 ;  /* 0x0000000409027825 */ /* 0x001fcc00078e0202 */
[----:B-1----:R-:W4:Y:S01]  /*00d0*/  LDG.E R2, desc[UR4][R2.64] ;  /* 0x0000000402027981 */ /* 0x002f22000c1e1900 */
[----:B--2---:R-:W-:-:S06]  /*00e0*/  IMAD.WIDE R4, R9, 0x4, R4 ;  /* 0x0000000409047825 */ /* 0x004fcc00078e0204 */
[----:B------:R-:W4:Y:S01]  /*00f0*/  LDG.E R5, desc[UR4][R4.64] ;  /* 0x0000000404057981 */ /* 0x000f22000c1e1900 */
[----:B---3--:R-:W-:Y:S01]  /*0100*/  IMAD.WIDE R6, R9, 0x4, R6 ;  /* 0x0000000409067825 */ /* 0x008fe200078e0206 */
[----:B----4-:R-:W-:-:S05]  /*0110*/  IADD3 R9, PT, PT, R2, R5, RZ ;  /* 0x0000000502097210 */ /* 0x010fca0007ffe0ff */
[----:B------:R-:W-:Y:S01]  /*0120*/  STG.E desc[UR4][R6.64], R9 ;  /* 0x0000000906007986 */ /* 0x000fe2000c101904 */
[----:B------:R-:W-:Y:S05]  /*0130*/  EXIT ;  /* 0x000000000000794d */ /* 0x000fea0003800000 */
.L_x_7:
        /* <DEDUP_REMOVED lines=12> */
.L_x_10:


//--------------------- .nv.shared.reserved.0     --------------------------
	.section	.nv.shared.reserved.0,"aw",@nobits
	.weak		__nv_reservedSMEM_offset_0_alias
	.size		__nv_reservedSMEM_offset_0_alias, 0, 64
	.other		__nv_reservedSMEM_offset_0_alias,@"STO_CUDA_RESERVED_SHARED STV_DEFAULT"
__nv_reservedSMEM_offset_0_alias:
	.zero		0
	.zero		64


//--------------------- .nv.constant0._Z9lcsKernelPcS_Piii --------------------------
	.section	.nv.constant0._Z9lcsKernelPcS_Piii,"a",@progbits
	.sectionflags	@""
	.align	4
.nv.constant0._Z9lcsKernelPcS_Piii:
	.zero		928


//--------------------- .nv.constant0._Z12matMulKernelPiS_S_i --------------------------
	.section	.nv.constant0._Z12matMulKernelPiS_S_i,"a",@progbits
	.sectionflags	@""
	.align	4
.nv.constant0._Z12matMulKernelPiS_S_i:
	.zero		924


//--------------------- .nv.constant0._Z15vectorAddKernelPiS_S_i --------------------------
	.section	.nv.constant0._Z15vectorAddKernelPiS_S_i,"a",@progbits
	.sectionflags	@""
	.align	4
.nv.constant0._Z15vectorAddKernelPiS_S_i:
	.zero		924


//--------------------- SYMBOLS --------------------------

	.type		.nv.reservedSmem.offset0,@object
	.size		.nv.reservedSmem.offset0,0x4
